	.headerflags	@"EF_CUDA_TEXMODE_UNIFIED EF_CUDA_64BIT_ADDRESS EF_CUDA_ACCELERATORS EF_CUDA_SM90 EF_CUDA_VIRTUAL_SM(EF_CUDA_SM90)"
	.elftype	@"ET_EXEC"


//--------------------- .nv.info                  --------------------------
	.section	.nv.info,"",@"SHT_CUDA_INFO"
	.align	4


	//----- nvinfo : EIATTR_REGCOUNT
	.align		4
        /*0000*/ 	.byte	0x04, 0x2f
        /*0002*/ 	.short	(.L_1 - .L_0)
	.align		4
.L_0:
        /*0004*/ 	.word	index@(triton_red_fused_convolution_mean_1)
        /*0008*/ 	.word	0x00000014


	//----- nvinfo : EIATTR_MIN_STACK_SIZE
	.align		4
.L_1:
        /*000c*/ 	.byte	0x04, 0x12
        /*000e*/ 	.short	(.L_3 - .L_2)
	.align		4
.L_2:
        /*0010*/ 	.word	index@(triton_red_fused_convolution_mean_1)
        /*0014*/ 	.word	0x00000000


	//----- nvinfo : EIATTR_FRAME_SIZE
	.align		4
.L_3:
        /*0018*/ 	.byte	0x04, 0x11
        /*001a*/ 	.short	(.L_5 - .L_4)
	.align		4
.L_4:
        /*001c*/ 	.word	index@(triton_red_fused_convolution_mean_1)
        /*0020*/ 	.word	0x00000000


	//----- nvinfo : EIATTR_MIN_STACK_SIZE
	.align		4
.L_5:
        /*0024*/ 	.byte	0x04, 0x12
        /*0026*/ 	.short	(.L_7 - .L_6)
	.align		4
.L_6:
        /*0028*/ 	.word	index@(triton_red_fused_convolution_mean_1)
        /*002c*/ 	.word	0x00000000
.L_7:


//--------------------- .nv.info.triton_red_fused_convolution_mean_1 --------------------------
	.section	.nv.info.triton_red_fused_convolution_mean_1,"",@"SHT_CUDA_INFO"
	.sectionflags	@""
	.align	4


	//----- nvinfo : EIATTR_CUDA_API_VERSION
	.align		4
        /*0000*/ 	.byte	0x04, 0x37
        /*0002*/ 	.short	(.L_9 - .L_8)
.L_8:
        /*0004*/ 	.word	0x0000007c


	//----- nvinfo : EIATTR_KPARAM_INFO
	.align		4
.L_9:
        /*0008*/ 	.byte	0x04, 0x17
        /*000a*/ 	.short	(.L_11 - .L_10)
.L_10:
        /*000c*/ 	.word	0x00000000
        /*0010*/ 	.short	0x0004
        /*0012*/ 	.short	0x001c
        /*0014*/ 	.byte	0x00, 0xf0, 0x11, 0x00


	//----- nvinfo : EIATTR_KPARAM_INFO
	.align		4
.L_11:
        /*0018*/ 	.byte	0x04, 0x17
        /*001a*/ 	.short	(.L_13 - .L_12)
.L_12:
        /*001c*/ 	.word	0x00000000
        /*0020*/ 	.short	0x0003
        /*0022*/ 	.short	0x0018
        /*0024*/ 	.byte	0x00, 0xf0, 0x11, 0x00


	//----- nvinfo : EIATTR_KPARAM_INFO
	.align		4
.L_13:
        /*0028*/ 	.byte	0x04, 0x17
        /*002a*/ 	.short	(.L_15 - .L_14)
.L_14:
        /*002c*/ 	.word	0x00000000
        /*0030*/ 	.short	0x0002
        /*0032*/ 	.short	0x0010
        /*0034*/ 	.byte	0x00, 0xf4, 0x21, 0x00


	//----- nvinfo : EIATTR_KPARAM_INFO
	.align		4
.L_15:
        /*0038*/ 	.byte	0x04, 0x17
        /*003a*/ 	.short	(.L_17 - .L_16)
.L_16:
        /*003c*/ 	.word	0x00000000
        /*0040*/ 	.short	0x0001
        /*0042*/ 	.short	0x0008
        /*0044*/ 	.byte	0x00, 0xf4, 0x21, 0x00


	//----- nvinfo : EIATTR_KPARAM_INFO
	.align		4
.L_17:
        /*0048*/ 	.byte	0x04, 0x17
        /*004a*/ 	.short	(.L_19 - .L_18)
.L_18:
        /*004c*/ 	.word	0x00000000
        /*0050*/ 	.short	0x0000
        /*0052*/ 	.short	0x0000
        /*0054*/ 	.byte	0x00, 0xf4, 0x21, 0x00


	//----- nvinfo : EIATTR_SPARSE_MMA_MASK
	.align		4
.L_19:
        /*0058*/ 	.byte	0x03, 0x50
        /*005a*/ 	.short	0x0000


	//----- nvinfo : EIATTR_MAXREG_COUNT
	.align		4
        /*005c*/ 	.byte	0x03, 0x1b
        /*005e*/ 	.short	0x0080


	//----- nvinfo : EIATTR_COOP_GROUP_MASK_REGIDS
	.align		4
        /*0060*/ 	.byte	0x04, 0x29
        /*0062*/ 	.short	(.L_21 - .L_20)


	//   ....[0]....
.L_20:
        /*0064*/ 	.word	0xffffffff


	//   ....[1]....
        /*0068*/ 	.word	0xffffffff


	//   ....[2]....
        /*006c*/ 	.word	0xffffffff


	//   ....[3]....
        /*0070*/ 	.word	0xffffffff


	//   ....[4]....
        /*0074*/ 	.word	0xffffffff


	//   ....[5]....
        /*0078*/ 	.word	0xffffffff


	//   ....[6]....
        /*007c*/ 	.word	0xffffffff


	//   ....[7]....
        /*0080*/ 	.word	0xffffffff


	//   ....[8]....
        /*0084*/ 	.word	0xffffffff


	//----- nvinfo : EIATTR_COOP_GROUP_INSTR_OFFSETS
	.align		4
.L_21:
        /*0088*/ 	.byte	0x04, 0x28
        /*008a*/ 	.short	(.L_23 - .L_22)


	//   ....[0]....
.L_22:
        /*008c*/ 	.word	0x000002b0


	//   ....[1]....
        /*0090*/ 	.word	0x00000320


	//   ....[2]....
        /*0094*/ 	.word	0x00000350


	//   ....[3]....
        /*0098*/ 	.word	0x00000380


	//   ....[4]....
        /*009c*/ 	.word	0x000003a0


	//   ....[5]....
        /*00a0*/ 	.word	0x00000410


	//   ....[6]....
        /*00a4*/ 	.word	0x00000430


	//   ....[7]....
        /*00a8*/ 	.word	0x00000450


	//   ....[8]....
        /*00ac*/ 	.word	0x00000470


	//----- nvinfo : EIATTR_EXIT_INSTR_OFFSETS
	.align		4
.L_23:
        /*00b0*/ 	.byte	0x04, 0x1c
        /*00b2*/ 	.short	(.L_25 - .L_24)


	//   ....[0]....
.L_24:
        /*00b4*/ 	.word	0x00000510


	//   ....[1]....
        /*00b8*/ 	.word	0x00000540


	//----- nvinfo : EIATTR_REQNTID
	.align		4
.L_25:
        /*00bc*/ 	.byte	0x04, 0x10
        /*00be*/ 	.short	(.L_27 - .L_26)
.L_26:
        /*00c0*/ 	.word	0x00000200
        /*00c4*/ 	.word	0x00000001
        /*00c8*/ 	.word	0x00000001


	//----- nvinfo : EIATTR_CBANK_PARAM_SIZE
	.align		4
.L_27:
        /*00cc*/ 	.byte	0x03, 0x19
        /*00ce*/ 	.short	0x0020


	//----- nvinfo : EIATTR_PARAM_CBANK
	.align		4
        /*00d0*/ 	.byte	0x04, 0x0a
        /*00d2*/ 	.short	(.L_29 - .L_28)
	.align		4
.L_28:
        /*00d4*/ 	.word	index@(.nv.constant0.triton_red_fused_convolution_mean_1)
        /*00d8*/ 	.short	0x0210
        /*00da*/ 	.short	0x0020


	//----- nvinfo : EIATTR_SW_WAR
	.align		4
.L_29:
        /*00dc*/ 	.byte	0x04, 0x36
        /*00de*/ 	.short	(.L_31 - .L_30)
.L_30:
        /*00e0*/ 	.word	0x00000008
.L_31:


//--------------------- .nv.callgraph             --------------------------
	.section	.nv.callgraph,"",@"SHT_CUDA_CALLGRAPH"
	.align	4
	.sectionentsize	8
	.align		4
        /*0000*/ 	.word	0x00000000
	.align		4
        /*0004*/ 	.word	0xffffffff
	.align		4
        /*0008*/ 	.word	0x00000000
	.align		4
        /*000c*/ 	.word	0xfffffffe
	.align		4
        /*0010*/ 	.word	0x00000000
	.align		4
        /*0014*/ 	.word	0xfffffffd
	.align		4
        /*0018*/ 	.word	0x00000000
	.align		4
        /*001c*/ 	.word	0xfffffffc


//--------------------- .text.triton_red_fused_convolution_mean_1 --------------------------
	.section	.text.triton_red_fused_convolution_mean_1,"ax",@progbits
	.sectionflags	@"SHF_BARRIERS=1"
	.align	128
        .global         triton_red_fused_convolution_mean_1
        .type           triton_red_fused_convolution_mean_1,@function
        .size           triton_red_fused_convolution_mean_1,(.L_x_2 - triton_red_fused_convolution_mean_1)
        .other          triton_red_fused_convolution_mean_1,@"STO_CUDA_ENTRY STV_DEFAULT"
triton_red_fused_convolution_mean_1:
.text.triton_red_fused_convolution_mean_1:
[----:B------:R-:W0:Y:S02]  /*0000*/  LDC R1, c[0x0][0x28] ;  /* 0x00000a00ff017b82 */ /* 0x000e240000000800 */
[----:B------:R-:W1:Y:S01]  /*0010*/  S2R R0, SR_CTAID.X ;  /* 0x0000000000007919 */ /* 0x000e620000002500 */
[----:B------:R-:W2:Y:S01]  /*0020*/  LDC.64 R4, c[0x0][0x220] ;  /* 0x00008800ff047b82 */ /* 0x000ea20000000a00 */
[----:B------:R-:W-:Y:S01]  /*0030*/  HFMA2.MMA R14, -RZ, RZ, 0, 0 ;  /* 0x00000000ff0e7435 */ /* 0x000fe200000001ff */
[----:B------:R-:W-:Y:S01]  /*0040*/  ULDC.64 UR6, c[0x0][0x208] ;  /* 0x0000820000067ab9 */ /* 0x000fe20000000a00 */
[----:B------:R-:W3:Y:S05]  /*0050*/  S2R R3, SR_TID.X ;  /* 0x0000000000037919 */ /* 0x000eea0000002100 */
[----:B------:R-:W4:Y:S01]  /*0060*/  LDC.64 R12, c[0x0][0x210] ;  /* 0x00008400ff0c7b82 */ /* 0x000f220000000a00 */
[----:B-1----:R-:W-:-:S02]  /*0070*/  SHF.R.S32.HI R7, RZ, 0x1f, R0 ;  /* 0x0000001fff077819 */ /* 0x002fc40000011400 */
[----:B------:R-:W-:Y:S02]  /*0080*/  ISETP.GE.AND P0, PT, R0, 0x100, PT ;  /* 0x000001000000780c */ /* 0x000fe40003f06270 */
[----:B------:R-:W-:Y:S02]  /*0090*/  LEA.HI R7, R7, R0, RZ, 0x6 ;  /* 0x0000000007077211 */ /* 0x000fe400078f30ff */
[----:B---3--:R-:W-:Y:S02]  /*00a0*/  SHF.L.U32 R2, R3, 0x2, RZ ;  /* 0x0000000203027819 */ /* 0x008fe400000006ff */
[----:B------:R-:W-:Y:S02]  /*00b0*/  LOP3.LUT R9, R7, 0xffffffc0, RZ, 0xc0, !PT ;  /* 0xffffffc007097812 */ /* 0x000fe400078ec0ff */
[----:B------:R-:W-:Y:S02]  /*00c0*/  LOP3.LUT R7, R2, 0x7fc, RZ, 0xc0, !PT ;  /* 0x000007fc02077812 */ /* 0x000fe400078ec0ff */
[----:B------:R-:W-:-:S02]  /*00d0*/  IADD3 R9, -R9, R0, RZ ;  /* 0x0000000009097210 */ /* 0x000fc40007ffe1ff */
[----:B------:R-:W-:Y:S02]  /*00e0*/  LEA R7, R0, R7, 0xc ;  /* 0x0000000700077211 */ /* 0x000fe400078e60ff */
[----:B------:R-:W-:Y:S01]  /*00f0*/  @P0 MOV R15, RZ ;  /* 0x000000ff000f0202 */ /* 0x000fe20000000f00 */
[----:B--2---:R-:W-:-:S04]  /*0100*/  IMAD.WIDE R4, R9, 0x4, R4 ;  /* 0x0000000409047825 */ /* 0x004fc800078e0204 */
[----:B----4-:R-:W-:Y:S01]  /*0110*/  IMAD.WIDE R12, R7, 0x4, R12 ;  /* 0x00000004070c7825 */ /* 0x010fe200078e020c */
[----:B------:R1:W5:Y:S01]  /*0120*/  @!P0 LDG.E.EL R14, desc[UR6][R4.64] ;  /* 0x00000006040e8981 */ /* 0x000362000c2e1900 */
[----:B------:R-:W-:Y:S05]  /*0130*/  @P0 BRA `(.L_x_0) ;  /* 0x00000000005c0947 */ /* 0x000fea0003800000 */
[----:B------:R-:W2:Y:S04]  /*0140*/  LDG.E.EF.128 R8, desc[UR6][R12.64] ;  /* 0x000000060c087981 */ /* 0x000ea8000c0e1d00 */
[----:B-1----:R-:W3:Y:S01]  /*0150*/  LDG.E.EF.128 R4, desc[UR6][R12.64+0x2000] ;  /* 0x002000060c047981 */ /* 0x002ee2000c0e1d00 */
[--C-:B--2--5:R-:W-:Y:S01]  /*0160*/  FADD R8, R8, R14.reuse ;  /* 0x0000000e08087221 */ /* 0x124fe20000000000 */
[--C-:B------:R-:W-:Y:S01]  /*0170*/  FADD R9, R9, R14.reuse ;  /* 0x0000000e09097221 */ /* 0x100fe20000000000 */
[--C-:B------:R-:W-:Y:S01]  /*0180*/  FADD R10, R10, R14.reuse ;  /* 0x0000000e0a0a7221 */ /* 0x100fe20000000000 */
[--C-:B------:R-:W-:Y:S01]  /*0190*/  FADD R11, R11, R14.reuse ;  /* 0x0000000e0b0b7221 */ /* 0x100fe20000000000 */
[--C-:B---3--:R-:W-:Y:S01]  /*01a0*/  FADD R4, R4, R14.reuse ;  /* 0x0000000e04047221 */ /* 0x108fe20000000000 */
[--C-:B------:R-:W-:Y:S01]  /*01b0*/  FADD R5, R5, R14.reuse ;  /* 0x0000000e05057221 */ /* 0x100fe20000000000 */
[--C-:B------:R-:W-:Y:S01]  /*01c0*/  FADD R6, R6, R14.reuse ;  /* 0x0000000e06067221 */ /* 0x100fe20000000000 */
[----:B------:R-:W-:Y:S01]  /*01d0*/  FADD R7, R7, R14 ;  /* 0x0000000e07077221 */ /* 0x000fe20000000000 */
[----:B------:R1:W-:Y:S01]  /*01e0*/  STG.E.128 desc[UR6][R12.64], R8 ;  /* 0x000000080c007986 */ /* 0x0003e2000c101d06 */
[----:B------:R-:W-:Y:S01]  /*01f0*/  FADD R15, RZ, R8 ;  /* 0x00000008ff0f7221 */ /* 0x000fe20000000000 */
[----:B------:R-:W-:-:S02]  /*0200*/  FADD R14, RZ, R9 ;  /* 0x00000009ff0e7221 */ /* 0x000fc40000000000 */
[----:B------:R1:W-:Y:S01]  /*0210*/  STG.E.128 desc[UR6][R12.64+0x2000], R4 ;  /* 0x002000040c007986 */ /* 0x0003e2000c101d06 */
[----:B------:R-:W-:Y:S01]  /*0220*/  FADD R16, R15, R4 ;  /* 0x000000040f107221 */ /* 0x000fe20000000000 */
[----:B------:R-:W-:Y:S01]  /*0230*/  FADD R15, RZ, R10 ;  /* 0x0000000aff0f7221 */ /* 0x000fe20000000000 */
[----:B------:R-:W-:Y:S01]  /*0240*/  FADD R17, R14, R5 ;  /* 0x000000050e117221 */ /* 0x000fe20000000000 */
[----:B------:R-:W-:Y:S02]  /*0250*/  FADD R14, RZ, R11 ;  /* 0x0000000bff0e7221 */ /* 0x000fe40000000000 */
[----:B------:R-:W-:Y:S01]  /*0260*/  FADD R15, R15, R6 ;  /* 0x000000060f0f7221 */ /* 0x000fe20000000000 */
[----:B------:R-:W-:Y:S01]  /*0270*/  FADD R16, R16, R17 ;  /* 0x0000001110107221 */ /* 0x000fe20000000000 */
[----:B------:R-:W-:-:S03]  /*0280*/  FADD R14, R14, R7 ;  /* 0x000000070e0e7221 */ /* 0x000fc60000000000 */
[----:B------:R-:W-:-:S04]  /*0290*/  FADD R15, R15, R16 ;  /* 0x000000100f0f7221 */ /* 0x000fc80000000000 */
[----:B------:R-:W-:-:S07]  /*02a0*/  FADD R15, R14, R15 ;  /* 0x0000000f0e0f7221 */ /* 0x000fce0000000000 */
.L_x_0:
[----:B-1----:R-:W1:Y:S01]  /*02b0*/  SHFL.BFLY PT, R4, R15, 0x10, 0x1f ;  /* 0x0e001f000f047f89 */ /* 0x002e6200000e0000 */
[----:B------:R-:W2:Y:S01]  /*02c0*/  S2UR UR5, SR_CgaCtaId ;  /* 0x00000000000579c3 */ /* 0x000ea20000008800 */
[C---:B------:R-:W-:Y:S01]  /*02d0*/  LOP3.LUT P0, RZ, R3.reuse, 0x1f, RZ, 0xc0, !PT ;  /* 0x0000001f03ff7812 */ /* 0x040fe2000780c0ff */
[----:B------:R-:W-:Y:S01]  /*02e0*/  UMOV UR4, 0x400 ;  /* 0x0000040000047882 */ /* 0x000fe20000000000 */
[----:B------:R-:W-:Y:S01]  /*02f0*/  ISETP.GE.AND P1, PT, R3, 0x10, PT ;  /* 0x000000100300780c */ /* 0x000fe20003f26270 */
[----:B-1----:R-:W-:Y:S01]  /*0300*/  FADD R4, R4, R15 ;  /* 0x0000000f04047221 */ /* 0x002fe20000000000 */
[----:B--2---:R-:W-:-:S04]  /*0310*/  UPRMT UR4, UR5, 0x654, UR4 ;  /* 0x0000065405047896 */ /* 0x004fc80008000004 */
[----:B------:R-:W1:Y:S02]  /*0320*/  SHFL.BFLY PT, R5, R4, 0x8, 0x1f ;  /* 0x0d001f0004057f89 */ /* 0x000e6400000e0000 */
[----:B-1----:R-:W-:Y:S01]  /*0330*/  FADD R5, R4, R5 ;  /* 0x0000000504057221 */ /* 0x002fe20000000000 */
[----:B------:R-:W-:-:S04]  /*0340*/  SHF.R.U32.HI R4, RZ, 0x3, R3 ;  /* 0x00000003ff047819 */ /* 0x000fc80000011603 */
[----:B------:R-:W1:Y:S01]  /*0350*/  SHFL.BFLY PT, R6, R5, 0x4, 0x1f ;  /* 0x0c801f0005067f89 */ /* 0x000e6200000e0000 */
[----:B------:R-:W-:Y:S01]  /*0360*/  LOP3.LUT R4, R4, 0x3c, RZ, 0xc0, !PT ;  /* 0x0000003c04047812 */ /* 0x000fe200078ec0ff */
[----:B-1----:R-:W-:-:S05]  /*0370*/  FADD R6, R5, R6 ;  /* 0x0000000605067221 */ /* 0x002fca0000000000 */
[----:B------:R-:W1:Y:S02]  /*0380*/  SHFL.BFLY PT, R7, R6, 0x2, 0x1f ;  /* 0x0c401f0006077f89 */ /* 0x000e6400000e0000 */
[----:B-1----:R-:W-:-:S05]  /*0390*/  FADD R7, R6, R7 ;  /* 0x0000000706077221 */ /* 0x002fca0000000000 */
[----:B------:R-:W1:Y:S02]  /*03a0*/  SHFL.BFLY PT, R8, R7, 0x1, 0x1f ;  /* 0x0c201f0007087f89 */ /* 0x000e6400000e0000 */
[----:B-1----:R-:W-:-:S05]  /*03b0*/  FADD R11, R7, R8 ;  /* 0x00000008070b7221 */ /* 0x002fca0000000000 */
[----:B------:R-:W-:Y:S01]  /*03c0*/  @!P0 STS [R4+UR4], R11 ;  /* 0x0000000b04008988 */ /* 0x000fe20008000804 */
[----:B------:R-:W-:Y:S01]  /*03d0*/  BAR.SYNC.DEFER_BLOCKING 0x0 ;  /* 0x0000000000007b1d */ /* 0x000fe20000010000 */
[----:B------:R-:W-:-:S04]  /*03e0*/  LOP3.LUT P0, RZ, R3, 0xf, RZ, 0xc0, !PT ;  /* 0x0000000f03ff7812 */ /* 0x000fc8000780c0ff */
[----:B------:R-:W-:Y:S01]  /*03f0*/  ISETP.LT.AND P0, PT, R3, 0x10, !P0 ;  /* 0x000000100300780c */ /* 0x000fe20004701270 */
[----:B------:R-:W1:Y:S04]  /*0400*/  @!P1 LDS R9, [R2+UR4] ;  /* 0x0000000402099984 */ /* 0x000e680008000800 */
[----:B-1----:R-:W1:Y:S02]  /*0410*/  SHFL.BFLY PT, R6, R9, 0x8, 0x1f ;  /* 0x0d001f0009067f89 */ /* 0x002e6400000e0000 */
[----:B-1----:R-:W-:-:S05]  /*0420*/  FADD R6, R9, R6 ;  /* 0x0000000609067221 */ /* 0x002fca0000000000 */
[----:B------:R-:W1:Y:S02]  /*0430*/  SHFL.BFLY PT, R5, R6, 0x4, 0x1f ;  /* 0x0c801f0006057f89 */ /* 0x000e6400000e0000 */
[----:B-1----:R-:W-:-:S05]  /*0440*/  FADD R7, R6, R5 ;  /* 0x0000000506077221 */ /* 0x002fca0000000000 */
[----:B------:R-:W1:Y:S02]  /*0450*/  SHFL.BFLY PT, R8, R7, 0x2, 0x1f ;  /* 0x0c401f0007087f89 */ /* 0x000e6400000e0000 */
[----:B-1----:R-:W-:-:S05]  /*0460*/  FADD R8, R7, R8 ;  /* 0x0000000807087221 */ /* 0x002fca0000000000 */
[----:B------:R-:W1:Y:S02]  /*0470*/  SHFL.BFLY PT, R5, R8, 0x1, 0x1f ;  /* 0x0c201f0008057f89 */ /* 0x000e6400000e0000 */
[----:B-1----:R-:W-:Y:S02]  /*0480*/  FADD R11, R8, R5 ;  /* 0x00000005080b7221 */ /* 0x002fe40000000000 */
[----:B------:R-:W1:Y:S03]  /*0490*/  LDC.64 R4, c[0x0][0x218] ;  /* 0x00008600ff047b82 */ /* 0x000e660000000a00 */
[----:B------:R2:W-:Y:S05]  /*04a0*/  @P0 STS [R2+UR4], R11 ;  /* 0x0000000b02000988 */ /* 0x0005ea0008000804 */
[----:B------:R-:W-:Y:S01]  /*04b0*/  BAR.SYNC.DEFER_BLOCKING 0x0 ;  /* 0x0000000000007b1d */ /* 0x000fe20000010000 */
[----:B------:R-:W-:-:S04]  /*04c0*/  LOP3.LUT P0, RZ, R3, 0x1ff, RZ, 0xc0, !PT ;  /* 0x000001ff03ff7812 */ /* 0x000fc8000780c0ff */
[C---:B------:R-:W-:Y:S01]  /*04d0*/  ISETP.LT.AND P0, PT, R0.reuse, 0x100, !P0 ;  /* 0x000001000000780c */ /* 0x040fe20004701270 */
[----:B-1----:R-:W-:Y:S01]  /*04e0*/  IMAD.WIDE R4, R0, 0x4, R4 ;  /* 0x0000000400047825 */ /* 0x002fe200078e0204 */
[----:B------:R-:W1:Y:S01]  /*04f0*/  LDS R9, [UR4] ;  /* 0x00000004ff097984 */ /* 0x000e620008000800 */
[----:B------:R-:W-:Y:S10]  /*0500*/  BAR.SYNC.DEFER_BLOCKING 0x0 ;  /* 0x0000000000007b1d */ /* 0x000ff40000010000 */
[----:B--2---:R-:W-:Y:S05]  /*0510*/  @!P0 EXIT ;  /* 0x000000000000894d */ /* 0x004fea0003800000 */
[----:B-1----:R-:W-:-:S05]  /*0520*/  FMUL R9, R9, 0.000244140625 ;  /* 0x3980000009097820 */ /* 0x002fca0000400000 */
[----:B------:R-:W-:Y:S01]  /*0530*/  STG.E desc[UR6][R4.64], R9 ;  /* 0x0000000904007986 */ /* 0x000fe2000c101906 */
[----:B------:R-:W-:Y:S05]  /*0540*/  EXIT ;  /* 0x000000000000794d */ /* 0x000fea0003800000 */
.L_x_1:
[----:B------:R-:W-:-:S00]  /*0550*/  BRA `(.L_x_1) ;  /* 0xfffffffc00fc7947 */ /* 0x000fc0000383ffff */
[----:B------:R-:W-:-:S00]  /*0560*/  NOP ;  /* 0x0000000000007918 */ /* 0x000fc00000000000 */
        /* <DEDUP_REMOVED lines=9> */
.L_x_2:


//--------------------- .nv.shared.triton_red_fused_convolution_mean_1 --------------------------
	.section	.nv.shared.triton_red_fused_convolution_mean_1,"aw",@nobits
	.sectionflags	@""
	.align	16
	.zero		1024


//--------------------- .nv.constant0.triton_red_fused_convolution_mean_1 --------------------------
	.section	.nv.constant0.triton_red_fused_convolution_mean_1,"a",@progbits
	.sectionflags	@""
	.align	4
.nv.constant0.triton_red_fused_convolution_mean_1:
	.zero		560
